//
// Generated by NVIDIA NVVM Compiler
//
// Compiler Build ID: CL-36424714
// Cuda compilation tools, release 13.0, V13.0.88
// Based on NVVM 20.0.0
//

.version 9.0
.target sm_100
.address_size 64

	// .globl	_Z7kernel1Pi

.visible .entry _Z7kernel1Pi(
	.param .u64 .ptr .align 1 _Z7kernel1Pi_param_0
)
{
	.reg .pred 	%p<2>;
	.reg .b32 	%r<68>;
	.reg .b64 	%rd<9>;

	ld.param.u64 	%rd5, [_Z7kernel1Pi_param_0];
	cvta.to.global.u64 	%rd6, %rd5;
	mov.u32 	%r7, %tid.x;
	mov.u32 	%r8, %ctaid.x;
	mov.u32 	%r9, %ntid.x;
	mad.lo.s32 	%r10, %r8, %r9, %r7;
	mul.wide.s32 	%rd7, %r10, 4;
	add.s64 	%rd1, %rd6, %rd7;
	ld.global.u32 	%r67, [%rd1];
	mov.b64 	%rd8, 10000000;
	mov.b32 	%r66, 16;
$L__BB0_1:
	add.s32 	%r11, %r66, -16;
	mul.lo.s32 	%r12, %r11, %r67;
	add.s32 	%r13, %r66, -14;
	mul.lo.s32 	%r14, %r13, %r12;
	add.s32 	%r15, %r66, -12;
	mul.lo.s32 	%r16, %r15, %r14;
	add.s32 	%r17, %r66, -10;
	mul.lo.s32 	%r18, %r17, %r16;
	add.s32 	%r19, %r66, -8;
	mul.lo.s32 	%r20, %r19, %r18;
	add.s32 	%r21, %r66, -6;
	mul.lo.s32 	%r22, %r21, %r20;
	add.s32 	%r23, %r66, -4;
	mul.lo.s32 	%r24, %r23, %r22;
	add.s32 	%r25, %r66, -2;
	mul.lo.s32 	%r26, %r25, %r24;
	add.s32 	%r27, %r66, 16;
	mul.lo.s32 	%r28, %r66, %r26;
	add.s32 	%r29, %r66, 2;
	mul.lo.s32 	%r30, %r29, %r28;
	add.s32 	%r31, %r66, 4;
	mul.lo.s32 	%r32, %r31, %r30;
	add.s32 	%r33, %r66, 6;
	mul.lo.s32 	%r34, %r33, %r32;
	add.s32 	%r35, %r66, 8;
	mul.lo.s32 	%r36, %r35, %r34;
	add.s32 	%r37, %r66, 10;
	mul.lo.s32 	%r38, %r37, %r36;
	add.s32 	%r39, %r66, 12;
	mul.lo.s32 	%r40, %r39, %r38;
	add.s32 	%r41, %r66, 14;
	mul.lo.s32 	%r42, %r41, %r40;
	mul.lo.s32 	%r43, %r27, %r42;
	shl.b32 	%r44, %r43, 2;
	add.s32 	%r45, %r44, %r44;
	add.s32 	%r46, %r45, %r43;
	shl.b32 	%r47, %r46, 2;
	add.s32 	%r48, %r47, %r47;
	add.s32 	%r49, %r48, %r46;
	shl.b32 	%r50, %r49, 2;
	add.s32 	%r51, %r50, %r50;
	add.s32 	%r52, %r51, %r49;
	shl.b32 	%r53, %r52, 2;
	add.s32 	%r54, %r53, %r53;
	add.s32 	%r55, %r54, %r52;
	shl.b32 	%r56, %r55, 2;
	add.s32 	%r57, %r56, %r56;
	add.s32 	%r58, %r57, %r55;
	shl.b32 	%r59, %r58, 2;
	add.s32 	%r60, %r59, %r59;
	add.s32 	%r61, %r60, %r58;
	shl.b32 	%r62, %r61, 2;
	add.s32 	%r63, %r62, %r62;
	add.s32 	%r64, %r63, %r61;
	shl.b32 	%r65, %r64, 1;
	add.s32 	%r67, %r64, %r65;
	add.s64 	%rd8, %rd8, -32;
	add.s32 	%r66, %r66, 64;
	setp.ne.s64 	%p1, %rd8, 0;
	@%p1 bra 	$L__BB0_1;
	st.global.u32 	[%rd1], %r67;
	ret;

}
	// .globl	_Z7kernel2Pi
.visible .entry _Z7kernel2Pi(
	.param .u64 .ptr .align 1 _Z7kernel2Pi_param_0
)
{
	.reg .pred 	%p<2>;
	.reg .b32 	%r<116>;
	.reg .b64 	%rd<5>;

	ld.param.u64 	%rd2, [_Z7kernel2Pi_param_0];
	cvta.to.global.u64 	%rd3, %rd2;
	mov.u32 	%r7, %tid.x;
	mov.u32 	%r8, %ctaid.x;
	mov.u32 	%r9, %ntid.x;
	mad.lo.s32 	%r10, %r8, %r9, %r7;
	mul.wide.s32 	%rd4, %r10, 4;
	add.s64 	%rd1, %rd3, %rd4;
	ld.global.u32 	%r115, [%rd1];
	mov.b32 	%r114, 64;
$L__BB1_1:
	add.s32 	%r11, %r114, -64;
	mul.lo.s32 	%r12, %r11, %r115;
	add.s32 	%r13, %r114, -62;
	mul.lo.s32 	%r14, %r13, %r12;
	add.s32 	%r15, %r114, -60;
	mul.lo.s32 	%r16, %r15, %r14;
	add.s32 	%r17, %r114, -58;
	mul.lo.s32 	%r18, %r17, %r16;
	add.s32 	%r19, %r114, -56;
	mul.lo.s32 	%r20, %r19, %r18;
	add.s32 	%r21, %r114, -54;
	mul.lo.s32 	%r22, %r21, %r20;
	add.s32 	%r23, %r114, -52;
	mul.lo.s32 	%r24, %r23, %r22;
	add.s32 	%r25, %r114, -50;
	mul.lo.s32 	%r26, %r25, %r24;
	add.s32 	%r27, %r114, -48;
	mul.lo.s32 	%r28, %r27, %r26;
	add.s32 	%r29, %r114, -46;
	mul.lo.s32 	%r30, %r29, %r28;
	add.s32 	%r31, %r114, -44;
	mul.lo.s32 	%r32, %r31, %r30;
	add.s32 	%r33, %r114, -42;
	mul.lo.s32 	%r34, %r33, %r32;
	add.s32 	%r35, %r114, -40;
	mul.lo.s32 	%r36, %r35, %r34;
	add.s32 	%r37, %r114, -38;
	mul.lo.s32 	%r38, %r37, %r36;
	add.s32 	%r39, %r114, -36;
	mul.lo.s32 	%r40, %r39, %r38;
	add.s32 	%r41, %r114, -34;
	mul.lo.s32 	%r42, %r41, %r40;
	shl.b32 	%r43, %r42, 2;
	add.s32 	%r44, %r43, %r43;
	add.s32 	%r45, %r44, %r42;
	shl.b32 	%r46, %r45, 2;
	add.s32 	%r47, %r46, %r46;
	add.s32 	%r48, %r47, %r45;
	shl.b32 	%r49, %r48, 2;
	add.s32 	%r50, %r49, %r49;
	add.s32 	%r51, %r50, %r48;
	shl.b32 	%r52, %r51, 2;
	add.s32 	%r53, %r52, %r52;
	add.s32 	%r54, %r53, %r51;
	shl.b32 	%r55, %r54, 2;
	add.s32 	%r56, %r55, %r55;
	add.s32 	%r57, %r56, %r54;
	shl.b32 	%r58, %r57, 2;
	add.s32 	%r59, %r58, %r58;
	add.s32 	%r60, %r59, %r57;
	shl.b32 	%r61, %r60, 2;
	add.s32 	%r62, %r61, %r61;
	add.s32 	%r63, %r62, %r60;
	shl.b32 	%r64, %r63, 2;
	add.s32 	%r65, %r64, %r64;
	add.s32 	%r66, %r65, %r63;
	shl.b32 	%r67, %r66, 2;
	add.s32 	%r68, %r67, %r67;
	add.s32 	%r69, %r68, %r66;
	shl.b32 	%r70, %r69, 2;
	add.s32 	%r71, %r70, %r70;
	add.s32 	%r72, %r71, %r69;
	shl.b32 	%r73, %r72, 2;
	add.s32 	%r74, %r73, %r73;
	add.s32 	%r75, %r74, %r72;
	shl.b32 	%r76, %r75, 2;
	add.s32 	%r77, %r76, %r76;
	add.s32 	%r78, %r77, %r75;
	shl.b32 	%r79, %r78, 2;
	add.s32 	%r80, %r79, %r79;
	add.s32 	%r81, %r80, %r78;
	shl.b32 	%r82, %r81, 2;
	add.s32 	%r83, %r82, %r82;
	add.s32 	%r84, %r83, %r81;
	shl.b32 	%r85, %r84, 2;
	add.s32 	%r86, %r85, %r85;
	add.s32 	%r87, %r86, %r84;
	shl.b32 	%r88, %r87, 2;
	add.s32 	%r89, %r88, %r88;
	add.s32 	%r90, %r89, %r87;
	shl.b32 	%r91, %r90, 2;
	add.s32 	%r92, %r91, %r91;
	add.s32 	%r93, %r92, %r90;
	shl.b32 	%r94, %r93, 2;
	add.s32 	%r95, %r94, %r94;
	add.s32 	%r96, %r95, %r93;
	shl.b32 	%r97, %r96, 2;
	add.s32 	%r98, %r97, %r97;
	add.s32 	%r99, %r98, %r96;
	shl.b32 	%r100, %r99, 2;
	add.s32 	%r101, %r100, %r100;
	add.s32 	%r102, %r101, %r99;
	shl.b32 	%r103, %r102, 2;
	add.s32 	%r104, %r103, %r103;
	add.s32 	%r105, %r104, %r102;
	shl.b32 	%r106, %r105, 2;
	add.s32 	%r107, %r106, %r106;
	add.s32 	%r108, %r107, %r105;
	shl.b32 	%r109, %r108, 2;
	add.s32 	%r110, %r109, %r109;
	add.s32 	%r111, %r110, %r108;
	shl.b32 	%r112, %r111, 2;
	add.s32 	%r113, %r112, %r112;
	add.s32 	%r115, %r113, %r111;
	add.s32 	%r114, %r114, 128;
	setp.ne.s32 	%p1, %r114, 2000064;
	@%p1 bra 	$L__BB1_1;
	st.global.u32 	[%rd1], %r115;
	ret;

}


// ===== COMPILED SASS (sm_100) =====

	.target	sm_100

	.elftype	@"ET_EXEC"


//--------------------- .note.nv.tkinfo           --------------------------
	.section	.note.nv.tkinfo,"",@"SHT_NOTE"
	.sectionflags	@"SHF_NOTE_NV_TKINFO"
	.tkinfo
        /*0018*/ 	.word	0x00000002
        /*0030*/ 	.string	""
        /*0030*/ 	.string	"ptxas"
        /*0030*/ 	.string	"Cuda compilation tools, release 13.0, V13.0.88"
        /*0030*/ 	.string	"Build cuda_13.0.r13.0/compiler.36424714_0"
        /*0030*/ 	.string	"-arch sm_100 -m 64 "



//--------------------- .note.nv.cuinfo           --------------------------
	.section	.note.nv.cuinfo,"",@"SHT_NOTE"
	.sectionflags	@"SHF_NOTE_NV_CUINFO"
        /*0018*/ 	.short	0x0002
        /*001a*/ 	.short	0x0064
        /*001c*/ 	.short	0x0082
	.zero		2


//--------------------- .nv.info                  --------------------------
	.section	.nv.info,"",@"SHT_CUDA_INFO"
	.align	4


	//----- nvinfo : EIATTR_REGCOUNT
	.align		4
        /*0000*/ 	.byte	0x04, 0x2f
        /*0002*/ 	.short	(.L_1 - .L_0)
	.align		4
.L_0:
        /*0004*/ 	.word	index@(_Z7kernel1Pi)
        /*0008*/ 	.word	0x00000008


	//----- nvinfo : EIATTR_FRAME_SIZE
	.align		4
.L_1:
        /*000c*/ 	.byte	0x04, 0x11
        /*000e*/ 	.short	(.L_3 - .L_2)
	.align		4
.L_2:
        /*0010*/ 	.word	index@(_Z7kernel1Pi)
        /*0014*/ 	.word	0x00000000


	//----- nvinfo : EIATTR_REGCOUNT
	.align		4
.L_3:
        /*0018*/ 	.byte	0x04, 0x2f
        /*001a*/ 	.short	(.L_5 - .L_4)
	.align		4
.L_4:
        /*001c*/ 	.word	index@(_Z7kernel2Pi)
        /*0020*/ 	.word	0x00000008


	//----- nvinfo : EIATTR_FRAME_SIZE
	.align		4
.L_5:
        /*0024*/ 	.byte	0x04, 0x11
        /*0026*/ 	.short	(.L_7 - .L_6)
	.align		4
.L_6:
        /*0028*/ 	.word	index@(_Z7kernel2Pi)
        /*002c*/ 	.word	0x00000000


	//----- nvinfo : EIATTR_MIN_STACK_SIZE
	.align		4
.L_7:
        /*0030*/ 	.byte	0x04, 0x12
        /*0032*/ 	.short	(.L_9 - .L_8)
	.align		4
.L_8:
        /*0034*/ 	.word	index@(_Z7kernel2Pi)
        /*0038*/ 	.word	0x00000000


	//----- nvinfo : EIATTR_MIN_STACK_SIZE
	.align		4
.L_9:
        /*003c*/ 	.byte	0x04, 0x12
        /*003e*/ 	.short	(.L_11 - .L_10)
	.align		4
.L_10:
        /*0040*/ 	.word	index@(_Z7kernel1Pi)
        /*0044*/ 	.word	0x00000000
.L_11:


//--------------------- .nv.compat                --------------------------
	.section	.nv.compat,"",@"SHT_CUDA_COMPAT_INFO"
	.align	4
        /*0000*/ 	.byte	0x02, 0x09, 0x00, 0x00, 0x02, 0x02, 0x01, 0x00, 0x02, 0x05, 0x05, 0x00, 0x03, 0x07, 0x01, 0x01
        /*0010*/ 	.byte	0x02, 0x03, 0x00, 0x00, 0x02, 0x06, 0x01, 0x00, 0x04, 0x0b, 0x08, 0x00, 0x09, 0x00, 0x00, 0x00
        /*0020*/ 	.byte	0x00, 0x00, 0x00, 0x00


//--------------------- .nv.info._Z7kernel2Pi     --------------------------
	.section	.nv.info._Z7kernel2Pi,"",@"SHT_CUDA_INFO"
	.sectionflags	@""
	.align	4


	//----- nvinfo : EIATTR_CUDA_API_VERSION
	.align		4
        /*0000*/ 	.byte	0x04, 0x37
        /*0002*/ 	.short	(.L_13 - .L_12)
.L_12:
        /*0004*/ 	.word	0x00000082


	//----- nvinfo : EIATTR_KPARAM_INFO
	.align		4
.L_13:
        /*0008*/ 	.byte	0x04, 0x17
        /*000a*/ 	.short	(.L_15 - .L_14)
.L_14:
        /*000c*/ 	.word	0x00000000
        /*0010*/ 	.short	0x0000
        /*0012*/ 	.short	0x0000
        /*0014*/ 	.byte	0x00, 0xf5, 0x21, 0x00


	//----- nvinfo : EIATTR_SPARSE_MMA_MASK
	.align		4
.L_15:
        /*0018*/ 	.byte	0x03, 0x50
        /*001a*/ 	.short	0x0000


	//----- nvinfo : EIATTR_MAXREG_COUNT
	.align		4
        /*001c*/ 	.byte	0x03, 0x1b
        /*001e*/ 	.short	0x00ff


	//----- nvinfo : EIATTR_MERCURY_ISA_VERSION
	.align		4
        /*0020*/ 	.byte	0x03, 0x5f
        /*0022*/ 	.short	0x0101


	//----- nvinfo : EIATTR_VRC_CTA_INIT_COUNT
	.align		4
        /*0024*/ 	.byte	0x02, 0x4a
	.zero		1
	.zero		1


	//----- nvinfo : EIATTR_EXIT_INSTR_OFFSETS
	.align		4
        /*0028*/ 	.byte	0x04, 0x1c
        /*002a*/ 	.short	(.L_17 - .L_16)


	//   ....[0]....
.L_16:
        /*002c*/ 	.word	0x000005e0


	//----- nvinfo : EIATTR_CBANK_PARAM_SIZE
	.align		4
.L_17:
        /*0030*/ 	.byte	0x03, 0x19
        /*0032*/ 	.short	0x0008


	//----- nvinfo : EIATTR_PARAM_CBANK
	.align		4
        /*0034*/ 	.byte	0x04, 0x0a
        /*0036*/ 	.short	(.L_19 - .L_18)
	.align		4
.L_18:
        /*0038*/ 	.word	index@(.nv.constant0._Z7kernel2Pi)
        /*003c*/ 	.short	0x0380
        /*003e*/ 	.short	0x0008


	//----- nvinfo : EIATTR_SW_WAR
	.align		4
.L_19:
        /*0040*/ 	.byte	0x04, 0x36
        /*0042*/ 	.short	(.L_21 - .L_20)
.L_20:
        /*0044*/ 	.word	0x00000008
.L_21:


//--------------------- .nv.info._Z7kernel1Pi     --------------------------
	.section	.nv.info._Z7kernel1Pi,"",@"SHT_CUDA_INFO"
	.sectionflags	@""
	.align	4


	//----- nvinfo : EIATTR_CUDA_API_VERSION
	.align		4
        /*0000*/ 	.byte	0x04, 0x37
        /*0002*/ 	.short	(.L_23 - .L_22)
.L_22:
        /*0004*/ 	.word	0x00000082


	//----- nvinfo : EIATTR_KPARAM_INFO
	.align		4
.L_23:
        /*0008*/ 	.byte	0x04, 0x17
        /*000a*/ 	.short	(.L_25 - .L_24)
.L_24:
        /*000c*/ 	.word	0x00000000
        /*0010*/ 	.short	0x0000
        /*0012*/ 	.short	0x0000
        /*0014*/ 	.byte	0x00, 0xf5, 0x21, 0x00


	//----- nvinfo : EIATTR_SPARSE_MMA_MASK
	.align		4
.L_25:
        /*0018*/ 	.byte	0x03, 0x50
        /*001a*/ 	.short	0x0000


	//----- nvinfo : EIATTR_MAXREG_COUNT
	.align		4
        /*001c*/ 	.byte	0x03, 0x1b
        /*001e*/ 	.short	0x00ff


	//----- nvinfo : EIATTR_MERCURY_ISA_VERSION
	.align		4
        /*0020*/ 	.byte	0x03, 0x5f
        /*0022*/ 	.short	0x0101


	//----- nvinfo : EIATTR_VRC_CTA_INIT_COUNT
	.align		4
        /*0024*/ 	.byte	0x02, 0x4a
	.zero		1
	.zero		1


	//----- nvinfo : EIATTR_EXIT_INSTR_OFFSETS
	.align		4
        /*0028*/ 	.byte	0x04, 0x1c
        /*002a*/ 	.short	(.L_27 - .L_26)


	//   ....[0]....
.L_26:
        /*002c*/ 	.word	0x00001070


	//----- nvinfo : EIATTR_CBANK_PARAM_SIZE
	.align		4
.L_27:
        /*0030*/ 	.byte	0x03, 0x19
        /*0032*/ 	.short	0x0008


	//----- nvinfo : EIATTR_PARAM_CBANK
	.align		4
        /*0034*/ 	.byte	0x04, 0x0a
        /*0036*/ 	.short	(.L_29 - .L_28)
	.align		4
.L_28:
        /*0038*/ 	.word	index@(.nv.constant0._Z7kernel1Pi)
        /*003c*/ 	.short	0x0380
        /*003e*/ 	.short	0x0008


	//----- nvinfo : EIATTR_SW_WAR
	.align		4
.L_29:
        /*0040*/ 	.byte	0x04, 0x36
        /*0042*/ 	.short	(.L_31 - .L_30)
.L_30:
        /*0044*/ 	.word	0x00000008
.L_31:


//--------------------- .nv.callgraph             --------------------------
	.section	.nv.callgraph,"",@"SHT_CUDA_CALLGRAPH"
	.align	4
	.sectionentsize	8
	.align		4
        /*0000*/ 	.word	0x00000000
	.align		4
        /*0004*/ 	.word	0xffffffff
	.align		4
        /*0008*/ 	.word	0x00000000
	.align		4
        /*000c*/ 	.word	0xfffffffe
	.align		4
        /*0010*/ 	.word	0x00000000
	.align		4
        /*0014*/ 	.word	0xfffffffd
	.align		4
        /*0018*/ 	.word	0x00000000
	.align		4
        /*001c*/ 	.word	0xfffffffc


//--------------------- .text._Z7kernel2Pi        --------------------------
	.section	.text._Z7kernel2Pi,"ax",@progbits
	.align	128
        .global         _Z7kernel2Pi
        .type           _Z7kernel2Pi,@function
        .size           _Z7kernel2Pi,(.L_x_4 - _Z7kernel2Pi)
        .other          _Z7kernel2Pi,@"STO_CUDA_ENTRY STV_DEFAULT"
_Z7kernel2Pi:
.text._Z7kernel2Pi:
[----:B------:R-:W-:Y:S01]  /*0000*/  LDC R1, c[0x0][0x37c] ;  /* 0x0000df00ff017b82 */ /* 0x000fe20000000800 */
[----:B------:R-:W0:Y:S07]  /*0010*/  S2R R5, SR_TID.X ;  /* 0x0000000000057919 */ /* 0x000e2e0000002100 */
[----:B------:R-:W0:Y:S01]  /*0020*/  S2UR UR4, SR_CTAID.X ;  /* 0x00000000000479c3 */ /* 0x000e220000002500 */
[----:B------:R-:W1:Y:S07]  /*0030*/  LDCU.64 UR8, c[0x0][0x358] ;  /* 0x00006b00ff0877ac */ /* 0x000e6e0008000a00 */
[----:B------:R-:W0:Y:S08]  /*0040*/  LDC R0, c[0x0][0x360] ;  /* 0x0000d800ff007b82 */ /* 0x000e300000000800 */
[----:B------:R-:W2:Y:S01]  /*0050*/  LDC.64 R2, c[0x0][0x380] ;  /* 0x0000e000ff027b82 */ /* 0x000ea20000000a00 */
[----:B0-----:R-:W-:-:S04]  /*0060*/  IMAD R5, R0, UR4, R5 ;  /* 0x0000000400057c24 */ /* 0x001fc8000f8e0205 */
[----:B--2---:R-:W-:-:S05]  /*0070*/  IMAD.WIDE R2, R5, 0x4, R2 ;  /* 0x0000000405027825 */ /* 0x004fca00078e0202 */
[----:B-1----:R0:W5:Y:S01]  /*0080*/  LDG.E R5, desc[UR8][R2.64] ;  /* 0x0000000802057981 */ /* 0x002162000c1e1900 */
[----:B------:R-:W-:-:S05]  /*0090*/  UMOV UR4, 0x40 ;  /* 0x0000004000047882 */ /* 0x000fca0000000000 */
.L_x_0:
[----:B------:R-:W-:Y:S02]  /*00a0*/  UIADD3 UR5, UPT, UPT, UR4, -0x40, URZ ;  /* 0xffffffc004057890 */ /* 0x000fe4000fffe0ff */
[----:B------:R-:W-:-:S04]  /*00b0*/  UIADD3 UR6, UPT, UPT, UR4, -0x3e, URZ ;  /* 0xffffffc204067890 */ /* 0x000fc8000fffe0ff */
[----:B-----5:R-:W-:Y:S01]  /*00c0*/  IMAD R5, R5, UR5, RZ ;  /* 0x0000000505057c24 */ /* 0x020fe2000f8e02ff */
[----:B------:R-:W-:-:S03]  /*00d0*/  UIADD3 UR5, UPT, UPT, UR4, -0x3c, URZ ;  /* 0xffffffc404057890 */ /* 0x000fc6000fffe0ff */
[----:B------:R-:W-:Y:S01]  /*00e0*/  IMAD R5, R5, UR6, RZ ;  /* 0x0000000605057c24 */ /* 0x000fe2000f8e02ff */
        /* <DEDUP_REMOVED lines=24> */
[----:B------:R-:W-:Y:S02]  /*0270*/  UIADD3 UR6, UPT, UPT, UR4, -0x22, URZ ;  /* 0xffffffde04067890 */ /* 0x000fe4000fffe0ff */
[----:B------:R-:W-:Y:S01]  /*0280*/  UIADD3 UR4, UPT, UPT, UR4, 0x80, URZ ;  /* 0x0000008004047890 */ /* 0x000fe2000fffe0ff */
[----:B------:R-:W-:-:S03]  /*0290*/  IMAD R5, R5, UR5, RZ ;  /* 0x0000000505057c24 */ /* 0x000fc6000f8e02ff */
[----:B------:R-:W-:Y:S01]  /*02a0*/  UISETP.NE.AND UP0, UPT, UR4, 0x1e84c0, UPT ;  /* 0x001e84c00400788c */ /* 0x000fe2000bf05270 */
[----:B------:R-:W-:-:S04]  /*02b0*/  IMAD R5, R5, UR6, RZ ;  /* 0x0000000605057c24 */ /* 0x000fc8000f8e02ff */
[----:B------:R-:W-:-:S05]  /*02c0*/  IMAD.SHL.U32 R0, R5, 0x4, RZ ;  /* 0x0000000405007824 */ /* 0x000fca00078e00ff */
[----:B------:R-:W-:-:S05]  /*02d0*/  IADD3 R0, PT, PT, R5, R0, R0 ;  /* 0x0000000005007210 */ /* 0x000fca0007ffe000 */
[----:B------:R-:W-:-:S05]  /*02e0*/  IMAD.SHL.U32 R5, R0, 0x4, RZ ;  /* 0x0000000400057824 */ /* 0x000fca00078e00ff */
[----:B------:R-:W-:-:S04]  /*02f0*/  IADD3 R0, PT, PT, R0, R5, R5 ;  /* 0x0000000500007210 */ /* 0x000fc80007ffe005 */
[----:B------:R-:W-:-:S04]  /*0300*/  SHF.L.U32 R5, R0, 0x2, RZ ;  /* 0x0000000200057819 */ /* 0x000fc800000006ff */
[----:B------:R-:W-:-:S05]  /*0310*/  IADD3 R0, PT, PT, R0, R5, R5 ;  /* 0x0000000500007210 */ /* 0x000fca0007ffe005 */
        /* <DEDUP_REMOVED lines=41> */
[----:B------:R-:W-:Y:S01]  /*05b0*/  IADD3 R5, PT, PT, R5, R0, R0 ;  /* 0x0000000005057210 */ /* 0x000fe20007ffe000 */
[----:B------:R-:W-:Y:S06]  /*05c0*/  BRA.U UP0, `(.L_x_0) ;  /* 0xfffffff900b47547 */ /* 0x000fec000b83ffff */
[----:B------:R-:W-:Y:S01]  /*05d0*/  STG.E desc[UR8][R2.64], R5 ;  /* 0x0000000502007986 */ /* 0x000fe2000c101908 */
[----:B------:R-:W-:Y:S05]  /*05e0*/  EXIT ;  /* 0x000000000000794d */ /* 0x000fea0003800000 */
.L_x_1:
[----:B------:R-:W-:-:S00]  /*05f0*/  BRA `(.L_x_1) ;  /* 0xfffffffc00fc7947 */ /* 0x000fc0000383ffff */
[----:B------:R-:W-:-:S00]  /*0600*/  NOP ;  /* 0x0000000000007918 */ /* 0x000fc00000000000 */
[----:B------:R-:W-:-:S00]  /*0610*/  NOP ;  /* 0x0000000000007918 */ /* 0x000fc00000000000 */
[----:B------:R-:W-:-:S00]  /*0620*/  NOP ;  /* 0x0000000000007918 */ /* 0x000fc00000000000 */
[----:B------:R-:W-:-:S00]  /*0630*/  NOP ;  /* 0x0000000000007918 */ /* 0x000fc00000000000 */
[----:B------:R-:W-:-:S00]  /*0640*/  NOP ;  /* 0x0000000000007918 */ /* 0x000fc00000000000 */
[----:B------:R-:W-:-:S00]  /*0650*/  NOP ;  /* 0x0000000000007918 */ /* 0x000fc00000000000 */
[----:B------:R-:W-:-:S00]  /*0660*/  NOP ;  /* 0x0000000000007918 */ /* 0x000fc00000000000 */
[----:B------:R-:W-:-:S00]  /*0670*/  NOP ;  /* 0x0000000000007918 */ /* 0x000fc00000000000 */
.L_x_4:


//--------------------- .text._Z7kernel1Pi        --------------------------
	.section	.text._Z7kernel1Pi,"ax",@progbits
	.align	128
        .global         _Z7kernel1Pi
        .type           _Z7kernel1Pi,@function
        .size           _Z7kernel1Pi,(.L_x_5 - _Z7kernel1Pi)
        .other          _Z7kernel1Pi,@"STO_CUDA_ENTRY STV_DEFAULT"
_Z7kernel1Pi:
.text._Z7kernel1Pi:
        /* <DEDUP_REMOVED lines=9> */
[----:B------:R-:W-:Y:S01]  /*0090*/  UMOV UR8, 0x989680 ;  /* 0x0098968000087882 */ /* 0x000fe20000000000 */
[----:B------:R-:W-:Y:S01]  /*00a0*/  UMOV UR4, URZ ;  /* 0x000000ff00047c82 */ /* 0x000fe20008000000 */
[----:B------:R-:W-:-:S05]  /*00b0*/  UMOV UR5, 0x10 ;  /* 0x0000001000057882 */ /* 0x000fca0000000000 */
.L_x_2:
[----:B------:R-:W-:Y:S02]  /*00c0*/  UIADD3 UR9, UPT, UPT, UR5, -0x10, URZ ;  /* 0xfffffff005097890 */ /* 0x000fe4000fffe0ff */
[----:B------:R-:W-:Y:S02]  /*00d0*/  UIADD3 UR10, UPT, UPT, UR5, -0xe, URZ ;  /* 0xfffffff2050a7890 */ /* 0x000fe4000fffe0ff */
[----:B------:R-:W-:Y:S02]  /*00e0*/  UIADD3 UR11, UPT, UPT, UR5, 0xe, URZ ;  /* 0x0000000e050b7890 */ /* 0x000fe4000fffe0ff */
[----:B-----5:R-:W-:Y:S01]  /*00f0*/  IMAD R5, R5, UR9, RZ ;  /* 0x0000000905057c24 */ /* 0x020fe2000f8e02ff */
[----:B------:R-:W-:Y:S02]  /*0100*/  UIADD3 UR9, UPT, UPT, UR5, -0xc, URZ ;  /* 0xfffffff405097890 */ /* 0x000fe4000fffe0ff */
[----:B------:R-:W-:Y:S01]  /*0110*/  UIADD3 UR8, UP0, UPT, UR8, -0xa0, URZ ;  /* 0xffffff6008087890 */ /* 0x000fe2000ff1e0ff */
[----:B------:R-:W-:Y:S01]  /*0120*/  IMAD R5, R5, UR10, RZ ;  /* 0x0000000a05057c24 */ /* 0x000fe2000f8e02ff */
[----:B------:R-:W-:-:S02]  /*0130*/  UIADD3 UR10, UPT, UPT, UR5, -0xa, URZ ;  /* 0xfffffff6050a7890 */ /* 0x000fc4000fffe0ff */
[----:B------:R-:W-:Y:S01]  /*0140*/  UIADD3.X UR4, UPT, UPT, UR4, -0x1, URZ, UP0, !UPT ;  /* 0xffffffff04047890 */ /* 0x000fe200087fe4ff */
[----:B------:R-:W-:Y:S01]  /*0150*/  IMAD R5, R5, UR9, RZ ;  /* 0x0000000905057c24 */ /* 0x000fe2000f8e02ff */
[----:B------:R-:W-:Y:S02]  /*0160*/  UIADD3 UR9, UPT, UPT, UR5, -0x8, URZ ;  /* 0xfffffff805097890 */ /* 0x000fe4000fffe0ff */
[----:B------:R-:W-:Y:S01]  /*0170*/  UISETP.NE.U32.AND UP0, UPT, UR8, URZ, UPT ;  /* 0x000000ff0800728c */ /* 0x000fe2000bf05070 */
[----:B------:R-:W-:Y:S01]  /*0180*/  IMAD R5, R5, UR10, RZ ;  /* 0x0000000a05057c24 */ /* 0x000fe2000f8e02ff */
[----:B------:R-:W-:Y:S02]  /*0190*/  UIADD3 UR10, UPT, UPT, UR5, -0x6, URZ ;  /* 0xfffffffa050a7890 */ /* 0x000fe4000fffe0ff */
[----:B------:R-:W-:Y:S01]  /*01a0*/  UISETP.NE.AND.EX UP0, UPT, UR4, URZ, UPT, UP0 ;  /* 0x000000ff0400728c */ /* 0x000fe2000bf05300 */
[----:B------:R-:W-:Y:S01]  /*01b0*/  IMAD R5, R5, UR9, RZ ;  /* 0x0000000905057c24 */ /* 0x000fe2000f8e02ff */
[----:B------:R-:W-:-:S03]  /*01c0*/  UIADD3 UR9, UPT, UPT, UR5, -0x4, URZ ;  /* 0xfffffffc05097890 */ /* 0x000fc6000fffe0ff */
[----:B------:R-:W-:Y:S01]  /*01d0*/  IMAD R5, R5, UR10, RZ ;  /* 0x0000000a05057c24 */ /* 0x000fe2000f8e02ff */
[----:B------:R-:W-:-:S03]  /*01e0*/  UIADD3 UR10, UPT, UPT, UR5, -0x2, URZ ;  /* 0xfffffffe050a7890 */ /* 0x000fc6000fffe0ff */
[----:B------:R-:W-:Y:S01]  /*01f0*/  IMAD R5, R5, UR9, RZ ;  /* 0x0000000905057c24 */ /* 0x000fe2000f8e02ff */
[----:B------:R-:W-:-:S03]  /*0200*/  UIADD3 UR9, UPT, UPT, UR5, 0x2, URZ ;  /* 0x0000000205097890 */ /* 0x000fc6000fffe0ff */
[----:B------:R-:W-:Y:S01]  /*0210*/  IMAD R5, R5, UR10, RZ ;  /* 0x0000000a05057c24 */ /* 0x000fe2000f8e02ff */
[----:B------:R-:W-:-:S03]  /*0220*/  UIADD3 UR10, UPT, UPT, UR5, 0x4, URZ ;  /* 0x00000004050a7890 */ /* 0x000fc6000fffe0ff */
[----:B------:R-:W-:-:S04]  /*0230*/  IMAD R5, R5, UR5, RZ ;  /* 0x0000000505057c24 */ /* 0x000fc8000f8e02ff */
[----:B------:R-:W-:Y:S01]  /*0240*/  IMAD R5, R5, UR9, RZ ;  /* 0x0000000905057c24 */ /* 0x000fe2000f8e02ff */
[----:B------:R-:W-:-:S03]  /*0250*/  UIADD3 UR9, UPT, UPT, UR5, 0x6, URZ ;  /* 0x0000000605097890 */ /* 0x000fc6000fffe0ff */
        /* <DEDUP_REMOVED lines=13> */
[----:B------:R-:W-:-:S04]  /*0330*/  UIADD3 UR9, UPT, UPT, UR5, 0x30, URZ ;  /* 0x0000003005097890 */ /* 0x000fc8000fffe0ff */
[----:B------:R-:W-:-:S04]  /*0340*/  SHF.L.U32 R0, R5, 0x2, RZ ;  /* 0x0000000205007819 */ /* 0x000fc800000006ff */
[----:B------:R-:W-:-:S04]  /*0350*/  IADD3 R0, PT, PT, R5, R0, R0 ;  /* 0x0000000005007210 */ /* 0x000fc80007ffe000 */
        /* <DEDUP_REMOVED lines=12> */
[----:B------:R-:W-:-:S05]  /*0420*/  LEA R0, R0, R0, 0x1 ;  /* 0x0000000000007211 */ /* 0x000fca00078e08ff */
        /* <DEDUP_REMOVED lines=174> */
[----:B------:R-:W-:Y:S02]  /*0f10*/  UIADD3 UR9, UPT, UPT, UR5, 0x110, URZ ;  /* 0x0000011005097890 */ /* 0x000fe4000fffe0ff */
[----:B------:R-:W-:Y:S01]  /*0f20*/  UIADD3 UR5, UPT, UPT, UR5, 0x140, URZ ;  /* 0x0000014005057890 */ /* 0x000fe2000fffe0ff */
[----:B------:R-:W-:-:S04]  /*0f30*/  IMAD R0, R0, UR10, RZ ;  /* 0x0000000a00007c24 */ /* 0x000fc8000f8e02ff */
[----:B------:R-:W-:-:S04]  /*0f40*/  IMAD R0, R0, UR11, RZ ;  /* 0x0000000b00007c24 */ /* 0x000fc8000f8e02ff */
[----:B------:R-:W-:-:S05]  /*0f50*/  IMAD R0, R0, UR9, RZ ;  /* 0x0000000900007c24 */ /* 0x000fca000f8e02ff */
        /* <DEDUP_REMOVED lines=14> */
[----:B------:R-:W-:Y:S01]  /*1040*/  LEA R5, R5, R5, 0x1 ;  /* 0x0000000505057211 */ /* 0x000fe200078e08ff */
[----:B------:R-:W-:Y:S06]  /*1050*/  BRA.U UP0, `(.L_x_2) ;  /* 0xfffffff100187547 */ /* 0x000fec000b83ffff */
[----:B------:R-:W-:Y:S01]  /*1060*/  STG.E desc[UR6][R2.64], R5 ;  /* 0x0000000502007986 */ /* 0x000fe2000c101906 */
[----:B------:R-:W-:Y:S05]  /*1070*/  EXIT ;  /* 0x000000000000794d */ /* 0x000fea0003800000 */
.L_x_3:
        /* <DEDUP_REMOVED lines=16> */
.L_x_5:


//--------------------- .nv.shared.reserved.0     --------------------------
	.section	.nv.shared.reserved.0,"aw",@nobits
	.weak		__nv_reservedSMEM_offset_0_alias
	.size		__nv_reservedSMEM_offset_0_alias, 0, 64
	.other		__nv_reservedSMEM_offset_0_alias,@"STO_CUDA_RESERVED_SHARED STV_DEFAULT"
__nv_reservedSMEM_offset_0_alias:
	.zero		0
	.zero		64


//--------------------- .nv.constant0._Z7kernel2Pi --------------------------
	.section	.nv.constant0._Z7kernel2Pi,"a",@progbits
	.sectionflags	@""
	.align	4
.nv.constant0._Z7kernel2Pi:
	.zero		904


//--------------------- .nv.constant0._Z7kernel1Pi --------------------------
	.section	.nv.constant0._Z7kernel1Pi,"a",@progbits
	.sectionflags	@""
	.align	4
.nv.constant0._Z7kernel1Pi:
	.zero		904


//--------------------- SYMBOLS --------------------------

	.type		.nv.reservedSmem.offset0,@object
	.size		.nv.reservedSmem.offset0,0x4
